//
// Generated by NVIDIA NVVM Compiler
//
// Compiler Build ID: CL-36424714
// Cuda compilation tools, release 13.0, V13.0.88
// Based on NVVM 20.0.0
//

.version 9.0
.target sm_100
.address_size 64

	// .globl	kernel

.visible .entry kernel(
	.param .u32 kernel_param_0,
	.param .u32 kernel_param_1,
	.param .u64 .ptr .align 1 kernel_param_2,
	.param .u64 .ptr .align 1 kernel_param_3,
	.param .u64 .ptr .align 1 kernel_param_4,
	.param .u64 .ptr .align 1 kernel_param_5
)
{
	.reg .pred 	%p<11>;
	.reg .b32 	%r<24>;
	.reg .b32 	%f<7>;
	.reg .b64 	%rd<34>;

	ld.param.u32 	%r10, [kernel_param_0];
	ld.param.u32 	%r9, [kernel_param_1];
	ld.param.u64 	%rd3, [kernel_param_2];
	ld.param.u64 	%rd4, [kernel_param_3];
	ld.param.u64 	%rd6, [kernel_param_4];
	ld.param.u64 	%rd5, [kernel_param_5];
	cvta.to.global.u64 	%rd1, %rd6;
	mov.u32 	%r1, %ctaid.z;
	mov.u32 	%r2, %ctaid.y;
	mov.u32 	%r11, %ctaid.x;
	mov.u32 	%r12, %ntid.x;
	mov.u32 	%r13, %tid.x;
	mad.lo.s32 	%r3, %r11, %r12, %r13;
	setp.ge.s32 	%p1, %r3, %r9;
	setp.ge.s32 	%p2, %r1, %r10;
	or.pred  	%p3, %p2, %p1;
	setp.gt.u32 	%p4, %r2, 63;
	or.pred  	%p5, %p4, %p3;
	@%p5 bra 	$L__BB0_10;
	cvta.to.global.u64 	%rd7, %rd3;
	shl.b32 	%r14, %r1, 6;
	add.s32 	%r4, %r14, %r2;
	mul.wide.u32 	%rd8, %r4, 16;
	add.s64 	%rd9, %rd7, %rd8;
	ld.global.v4.u32 	{%r5, %r6, %r7, %r8}, [%rd9];
	add.s32 	%r15, %r6, %r5;
	add.s32 	%r16, %r15, %r7;
	add.s32 	%r17, %r16, %r8;
	setp.eq.s32 	%p6, %r17, -4;
	@%p6 bra 	$L__BB0_10;
	mad.lo.s32 	%r18, %r4, %r9, %r3;
	cvta.to.global.u64 	%rd10, %rd4;
	mul.wide.s32 	%rd11, %r18, 4;
	add.s64 	%rd12, %rd10, %rd11;
	ld.global.f32 	%f1, [%rd12];
	mul.lo.s32 	%r19, %r9, %r1;
	cvt.s64.s32 	%rd13, %r19;
	cvt.s64.s32 	%rd2, %r3;
	add.s64 	%rd14, %rd13, %rd2;
	cvta.to.global.u64 	%rd15, %rd5;
	shl.b64 	%rd16, %rd14, 2;
	add.s64 	%rd17, %rd15, %rd16;
	atom.global.add.f32 	%f2, [%rd17], %f1;
	setp.eq.s32 	%p7, %r5, -1;
	@%p7 bra 	$L__BB0_4;
	mul.lo.s32 	%r20, %r5, %r9;
	cvt.s64.s32 	%rd18, %r20;
	add.s64 	%rd19, %rd18, %rd2;
	shl.b64 	%rd20, %rd19, 2;
	add.s64 	%rd21, %rd1, %rd20;
	atom.global.add.f32 	%f3, [%rd21], %f1;
$L__BB0_4:
	setp.eq.s32 	%p8, %r6, -1;
	@%p8 bra 	$L__BB0_6;
	mul.lo.s32 	%r21, %r6, %r9;
	cvt.s64.s32 	%rd22, %r21;
	add.s64 	%rd23, %rd22, %rd2;
	shl.b64 	%rd24, %rd23, 2;
	add.s64 	%rd25, %rd1, %rd24;
	atom.global.add.f32 	%f4, [%rd25], %f1;
$L__BB0_6:
	setp.eq.s32 	%p9, %r7, -1;
	@%p9 bra 	$L__BB0_8;
	mul.lo.s32 	%r22, %r7, %r9;
	cvt.s64.s32 	%rd26, %r22;
	add.s64 	%rd27, %rd26, %rd2;
	shl.b64 	%rd28, %rd27, 2;
	add.s64 	%rd29, %rd1, %rd28;
	atom.global.add.f32 	%f5, [%rd29], %f1;
$L__BB0_8:
	setp.eq.s32 	%p10, %r8, -1;
	@%p10 bra 	$L__BB0_10;
	mul.lo.s32 	%r23, %r8, %r9;
	cvt.s64.s32 	%rd30, %r23;
	add.s64 	%rd31, %rd30, %rd2;
	shl.b64 	%rd32, %rd31, 2;
	add.s64 	%rd33, %rd1, %rd32;
	atom.global.add.f32 	%f6, [%rd33], %f1;
$L__BB0_10:
	ret;

}


// ===== COMPILED SASS (sm_100) =====

	.target	sm_100

	.elftype	@"ET_EXEC"


//--------------------- .note.nv.tkinfo           --------------------------
	.section	.note.nv.tkinfo,"",@"SHT_NOTE"
	.sectionflags	@"SHF_NOTE_NV_TKINFO"
	.tkinfo
        /*0018*/ 	.word	0x00000002
        /*0030*/ 	.string	""
        /*0030*/ 	.string	"ptxas"
        /*0030*/ 	.string	"Cuda compilation tools, release 13.0, V13.0.88"
        /*0030*/ 	.string	"Build cuda_13.0.r13.0/compiler.36424714_0"
        /*0030*/ 	.string	"-arch sm_100 -m 64 "



//--------------------- .note.nv.cuinfo           --------------------------
	.section	.note.nv.cuinfo,"",@"SHT_NOTE"
	.sectionflags	@"SHF_NOTE_NV_CUINFO"
        /*0018*/ 	.short	0x0002
        /*001a*/ 	.short	0x0064
        /*001c*/ 	.short	0x0082
	.zero		2


//--------------------- .nv.info                  --------------------------
	.section	.nv.info,"",@"SHT_CUDA_INFO"
	.align	4


	//----- nvinfo : EIATTR_REGCOUNT
	.align		4
        /*0000*/ 	.byte	0x04, 0x2f
        /*0002*/ 	.short	(.L_1 - .L_0)
	.align		4
.L_0:
        /*0004*/ 	.word	index@(kernel)
        /*0008*/ 	.word	0x0000000f


	//----- nvinfo : EIATTR_FRAME_SIZE
	.align		4
.L_1:
        /*000c*/ 	.byte	0x04, 0x11
        /*000e*/ 	.short	(.L_3 - .L_2)
	.align		4
.L_2:
        /*0010*/ 	.word	index@(kernel)
        /*0014*/ 	.word	0x00000000


	//----- nvinfo : EIATTR_MIN_STACK_SIZE
	.align		4
.L_3:
        /*0018*/ 	.byte	0x04, 0x12
        /*001a*/ 	.short	(.L_5 - .L_4)
	.align		4
.L_4:
        /*001c*/ 	.word	index@(kernel)
        /*0020*/ 	.word	0x00000000
.L_5:


//--------------------- .nv.compat                --------------------------
	.section	.nv.compat,"",@"SHT_CUDA_COMPAT_INFO"
	.align	4
        /*0000*/ 	.byte	0x02, 0x09, 0x00, 0x00, 0x02, 0x02, 0x01, 0x00, 0x02, 0x05, 0x05, 0x00, 0x03, 0x07, 0x01, 0x01
        /*0010*/ 	.byte	0x02, 0x03, 0x00, 0x00, 0x02, 0x06, 0x01, 0x00, 0x04, 0x0b, 0x08, 0x00, 0x09, 0x00, 0x00, 0x00
        /*0020*/ 	.byte	0x00, 0x00, 0x00, 0x00


//--------------------- .nv.info.kernel           --------------------------
	.section	.nv.info.kernel,"",@"SHT_CUDA_INFO"
	.sectionflags	@""
	.align	4


	//----- nvinfo : EIATTR_CUDA_API_VERSION
	.align		4
        /*0000*/ 	.byte	0x04, 0x37
        /*0002*/ 	.short	(.L_7 - .L_6)
.L_6:
        /*0004*/ 	.word	0x00000082


	//----- nvinfo : EIATTR_KPARAM_INFO
	.align		4
.L_7:
        /*0008*/ 	.byte	0x04, 0x17
        /*000a*/ 	.short	(.L_9 - .L_8)
.L_8:
        /*000c*/ 	.word	0x00000000
        /*0010*/ 	.short	0x0005
        /*0012*/ 	.short	0x0020
        /*0014*/ 	.byte	0x00, 0xf5, 0x21, 0x00


	//----- nvinfo : EIATTR_KPARAM_INFO
	.align		4
.L_9:
        /*0018*/ 	.byte	0x04, 0x17
        /*001a*/ 	.short	(.L_11 - .L_10)
.L_10:
        /*001c*/ 	.word	0x00000000
        /*0020*/ 	.short	0x0004
        /*0022*/ 	.short	0x0018
        /*0024*/ 	.byte	0x00, 0xf5, 0x21, 0x00


	//----- nvinfo : EIATTR_KPARAM_INFO
	.align		4
.L_11:
        /*0028*/ 	.byte	0x04, 0x17
        /*002a*/ 	.short	(.L_13 - .L_12)
.L_12:
        /*002c*/ 	.word	0x00000000
        /*0030*/ 	.short	0x0003
        /*0032*/ 	.short	0x0010
        /*0034*/ 	.byte	0x00, 0xf5, 0x21, 0x00


	//----- nvinfo : EIATTR_KPARAM_INFO
	.align		4
.L_13:
        /*0038*/ 	.byte	0x04, 0x17
        /*003a*/ 	.short	(.L_15 - .L_14)
.L_14:
        /*003c*/ 	.word	0x00000000
        /*0040*/ 	.short	0x0002
        /*0042*/ 	.short	0x0008
        /*0044*/ 	.byte	0x00, 0xf5, 0x21, 0x00


	//----- nvinfo : EIATTR_KPARAM_INFO
	.align		4
.L_15:
        /*0048*/ 	.byte	0x04, 0x17
        /*004a*/ 	.short	(.L_17 - .L_16)
.L_16:
        /*004c*/ 	.word	0x00000000
        /*0050*/ 	.short	0x0001
        /*0052*/ 	.short	0x0004
        /*0054*/ 	.byte	0x00, 0xf0, 0x11, 0x00


	//----- nvinfo : EIATTR_KPARAM_INFO
	.align		4
.L_17:
        /*0058*/ 	.byte	0x04, 0x17
        /*005a*/ 	.short	(.L_19 - .L_18)
.L_18:
        /*005c*/ 	.word	0x00000000
        /*0060*/ 	.short	0x0000
        /*0062*/ 	.short	0x0000
        /*0064*/ 	.byte	0x00, 0xf0, 0x11, 0x00


	//----- nvinfo : EIATTR_SPARSE_MMA_MASK
	.align		4
.L_19:
        /*0068*/ 	.byte	0x03, 0x50
        /*006a*/ 	.short	0x0000


	//----- nvinfo : EIATTR_MAXREG_COUNT
	.align		4
        /*006c*/ 	.byte	0x03, 0x1b
        /*006e*/ 	.short	0x00ff


	//----- nvinfo : EIATTR_MERCURY_ISA_VERSION
	.align		4
        /*0070*/ 	.byte	0x03, 0x5f
        /*0072*/ 	.short	0x0101


	//----- nvinfo : EIATTR_VRC_CTA_INIT_COUNT
	.align		4
        /*0074*/ 	.byte	0x02, 0x4a
	.zero		1
	.zero		1


	//----- nvinfo : EIATTR_EXIT_INSTR_OFFSETS
	.align		4
        /*0078*/ 	.byte	0x04, 0x1c
        /*007a*/ 	.short	(.L_21 - .L_20)


	//   ....[0]....
.L_20:
        /*007c*/ 	.word	0x000000b0


	//   ....[1]....
        /*0080*/ 	.word	0x00000140


	//   ....[2]....
        /*0084*/ 	.word	0x000003d0


	//   ....[3]....
        /*0088*/ 	.word	0x00000450


	//----- nvinfo : EIATTR_CBANK_PARAM_SIZE
	.align		4
.L_21:
        /*008c*/ 	.byte	0x03, 0x19
        /*008e*/ 	.short	0x0028


	//----- nvinfo : EIATTR_PARAM_CBANK
	.align		4
        /*0090*/ 	.byte	0x04, 0x0a
        /*0092*/ 	.short	(.L_23 - .L_22)
	.align		4
.L_22:
        /*0094*/ 	.word	index@(.nv.constant0.kernel)
        /*0098*/ 	.short	0x0380
        /*009a*/ 	.short	0x0028


	//----- nvinfo : EIATTR_SW_WAR
	.align		4
.L_23:
        /*009c*/ 	.byte	0x04, 0x36
        /*009e*/ 	.short	(.L_25 - .L_24)
.L_24:
        /*00a0*/ 	.word	0x00000008
.L_25:


//--------------------- .nv.callgraph             --------------------------
	.section	.nv.callgraph,"",@"SHT_CUDA_CALLGRAPH"
	.align	4
	.sectionentsize	8
	.align		4
        /*0000*/ 	.word	0x00000000
	.align		4
        /*0004*/ 	.word	0xffffffff
	.align		4
        /*0008*/ 	.word	0x00000000
	.align		4
        /*000c*/ 	.word	0xfffffffe
	.align		4
        /*0010*/ 	.word	0x00000000
	.align		4
        /*0014*/ 	.word	0xfffffffd
	.align		4
        /*0018*/ 	.word	0x00000000
	.align		4
        /*001c*/ 	.word	0xfffffffc


//--------------------- .text.kernel              --------------------------
	.section	.text.kernel,"ax",@progbits
	.align	128
        .global         kernel
        .type           kernel,@function
        .size           kernel,(.L_x_4 - kernel)
        .other          kernel,@"STO_CUDA_ENTRY STV_DEFAULT"
kernel:
.text.kernel:
[----:B------:R-:W-:Y:S01]  /*0000*/  LDC R1, c[0x0][0x37c] ;  /* 0x0000df00ff017b82 */ /* 0x000fe20000000800 */
[----:B------:R-:W0:Y:S07]  /*0010*/  S2R R3, SR_TID.X ;  /* 0x0000000000037919 */ /* 0x000e2e0000002100 */
[----:B------:R-:W0:Y:S01]  /*0020*/  S2UR UR4, SR_CTAID.X ;  /* 0x00000000000479c3 */ /* 0x000e220000002500 */
[----:B------:R-:W1:Y:S01]  /*0030*/  LDCU.64 UR6, c[0x0][0x380] ;  /* 0x00007000ff0677ac */ /* 0x000e620008000a00 */
[----:B------:R-:W2:Y:S01]  /*0040*/  S2R R8, SR_CTAID.Z ;  /* 0x0000000000087919 */ /* 0x000ea20000002700 */
[----:B------:R-:W3:Y:S05]  /*0050*/  S2R R9, SR_CTAID.Y ;  /* 0x0000000000097919 */ /* 0x000eea0000002600 */
[----:B------:R-:W0:Y:S02]  /*0060*/  LDC R0, c[0x0][0x360] ;  /* 0x0000d800ff007b82 */ /* 0x000e240000000800 */
[----:B0-----:R-:W-:-:S05]  /*0070*/  IMAD R0, R0, UR4, R3 ;  /* 0x0000000400007c24 */ /* 0x001fca000f8e0203 */
[----:B-1----:R-:W-:-:S04]  /*0080*/  ISETP.GE.AND P0, PT, R0, UR7, PT ;  /* 0x0000000700007c0c */ /* 0x002fc8000bf06270 */
[----:B--2---:R-:W-:-:S04]  /*0090*/  ISETP.GE.OR P0, PT, R8, UR6, P0 ;  /* 0x0000000608007c0c */ /* 0x004fc80008706670 */
[----:B---3--:R-:W-:-:S13]  /*00a0*/  ISETP.GT.U32.OR P0, PT, R9, 0x3f, P0 ;  /* 0x0000003f0900780c */ /* 0x008fda0000704470 */
[----:B------:R-:W-:Y:S05]  /*00b0*/  @P0 EXIT ;  /* 0x000000000000094d */ /* 0x000fea0003800000 */
[----:B------:R-:W0:Y:S01]  /*00c0*/  LDC.64 R4, c[0x0][0x388] ;  /* 0x0000e200ff047b82 */ /* 0x000e220000000a00 */
[----:B------:R-:W1:Y:S01]  /*00d0*/  LDCU.64 UR4, c[0x0][0x358] ;  /* 0x00006b00ff0477ac */ /* 0x000e620008000a00 */
[----:B------:R-:W-:-:S04]  /*00e0*/  IMAD R9, R8, 0x40, R9 ;  /* 0x0000004008097824 */ /* 0x000fc800078e0209 */
[----:B0-----:R-:W-:-:S06]  /*00f0*/  IMAD.WIDE.U32 R4, R9, 0x10, R4 ;  /* 0x0000001009047825 */ /* 0x001fcc00078e0004 */
[----:B-1----:R-:W2:Y:S02]  /*0100*/  LDG.E.128 R4, desc[UR4][R4.64] ;  /* 0x0000000404047981 */ /* 0x002ea4000c1e1d00 */
[----:B--2---:R-:W-:-:S05]  /*0110*/  IADD3 R2, PT, PT, R6, R5, R4 ;  /* 0x0000000506027210 */ /* 0x004fca0007ffe004 */
[----:B------:R-:W-:-:S05]  /*0120*/  IMAD.IADD R2, R7, 0x1, R2 ;  /* 0x0000000107027824 */ /* 0x000fca00078e0202 */
[----:B------:R-:W-:-:S13]  /*0130*/  ISETP.NE.AND P0, PT, R2, -0x4, PT ;  /* 0xfffffffc0200780c */ /* 0x000fda0003f05270 */
[----:B------:R-:W-:Y:S05]  /*0140*/  @!P0 EXIT ;  /* 0x000000000000894d */ /* 0x000fea0003800000 */
[----:B------:R-:W0:Y:S01]  /*0150*/  LDC.64 R2, c[0x0][0x390] ;  /* 0x0000e400ff027b82 */ /* 0x000e220000000a00 */
[----:B------:R-:W-:Y:S01]  /*0160*/  IMAD R9, R9, UR7, R0 ;  /* 0x0000000709097c24 */ /* 0x000fe2000f8e0200 */
[----:B------:R-:W1:Y:S03]  /*0170*/  LDCU.64 UR8, c[0x0][0x3a0] ;  /* 0x00007400ff0877ac */ /* 0x000e660008000a00 */
[----:B0-----:R-:W-:-:S06]  /*0180*/  IMAD.WIDE R2, R9, 0x4, R2 ;  /* 0x0000000409027825 */ /* 0x001fcc00078e0202 */
[----:B------:R-:W2:Y:S01]  /*0190*/  LDG.E R2, desc[UR4][R2.64] ;  /* 0x0000000402027981 */ /* 0x000ea2000c1e1900 */
[----:B------:R-:W-:Y:S01]  /*01a0*/  IMAD R9, R8, UR7, RZ ;  /* 0x0000000708097c24 */ /* 0x000fe2000f8e02ff */
[----:B------:R-:W-:Y:S02]  /*01b0*/  SHF.R.S32.HI R10, RZ, 0x1f, R0 ;  /* 0x0000001fff0a7819 */ /* 0x000fe40000011400 */
[----:B------:R-:W-:Y:S02]  /*01c0*/  ISETP.NE.AND P0, PT, R4, -0x1, PT ;  /* 0xffffffff0400780c */ /* 0x000fe40003f05270 */
[----:B------:R-:W-:Y:S02]  /*01d0*/  IADD3 R11, P1, PT, R0, R9, RZ ;  /* 0x00000009000b7210 */ /* 0x000fe40007f3e0ff */
[----:B------:R-:W-:Y:S02]  /*01e0*/  ISETP.NE.AND P2, PT, R6, -0x1, PT ;  /* 0xffffffff0600780c */ /* 0x000fe40003f45270 */
[----:B------:R-:W-:-:S02]  /*01f0*/  LEA.HI.X.SX32 R12, R9, R10, 0x1, P1 ;  /* 0x0000000a090c7211 */ /* 0x000fc400008f0eff */
[----:B-1----:R-:W-:Y:S02]  /*0200*/  LEA R8, P4, R11, UR8, 0x2 ;  /* 0x000000080b087c11 */ /* 0x002fe4000f8810ff */
[----:B------:R-:W-:Y:S02]  /*0210*/  ISETP.NE.AND P1, PT, R5, -0x1, PT ;  /* 0xffffffff0500780c */ /* 0x000fe40003f25270 */
[----:B------:R-:W-:Y:S02]  /*0220*/  LEA.HI.X R9, R11, UR9, R12, 0x2, P4 ;  /* 0x000000090b097c11 */ /* 0x000fe4000a0f140c */
[----:B------:R-:W-:-:S03]  /*0230*/  ISETP.NE.AND P3, PT, R7, -0x1, PT ;  /* 0xffffffff0700780c */ /* 0x000fc60003f65270 */
[----:B--2---:R0:W-:Y:S01]  /*0240*/  REDG.E.ADD.F32.FTZ.RN.STRONG.GPU desc[UR4][R8.64], R2 ;  /* 0x00000002080079a6 */ /* 0x0041e2000c12f304 */
[----:B------:R-:W-:Y:S09]  /*0250*/  @!P0 BRA `(.L_x_0) ;  /* 0x00000000001c8947 */ /* 0x000ff20003800000 */
[----:B------:R-:W0:Y:S01]  /*0260*/  LDCU.64 UR8, c[0x0][0x398] ;  /* 0x00007300ff0877ac */ /* 0x000e220008000a00 */
[----:B------:R-:W-:-:S05]  /*0270*/  IMAD R3, R4, UR7, RZ ;  /* 0x0000000704037c24 */ /* 0x000fca000f8e02ff */
[----:B------:R-:W-:-:S04]  /*0280*/  IADD3 R4, P0, PT, R0, R3, RZ ;  /* 0x0000000300047210 */ /* 0x000fc80007f1e0ff */
[----:B------:R-:W-:Y:S02]  /*0290*/  LEA.HI.X.SX32 R3, R3, R10, 0x1, P0 ;  /* 0x0000000a03037211 */ /* 0x000fe400000f0eff */
[----:B0-----:R-:W-:-:S04]  /*02a0*/  LEA R8, P0, R4, UR8, 0x2 ;  /* 0x0000000804087c11 */ /* 0x001fc8000f8010ff */
[----:B------:R-:W-:-:S05]  /*02b0*/  LEA.HI.X R9, R4, UR9, R3, 0x2, P0 ;  /* 0x0000000904097c11 */ /* 0x000fca00080f1403 */
[----:B------:R1:W-:Y:S04]  /*02c0*/  REDG.E.ADD.F32.FTZ.RN.STRONG.GPU desc[UR4][R8.64], R2 ;  /* 0x00000002080079a6 */ /* 0x0003e8000c12f304 */
.L_x_0:
[----:B------:R-:W-:Y:S05]  /*02d0*/  @!P1 BRA `(.L_x_1) ;  /* 0x00000000001c9947 */ /* 0x000fea0003800000 */
[----:B------:R-:W2:Y:S01]  /*02e0*/  LDCU.64 UR8, c[0x0][0x398] ;  /* 0x00007300ff0877ac */ /* 0x000ea20008000a00 */
[----:B------:R-:W-:-:S05]  /*02f0*/  IMAD R5, R5, UR7, RZ ;  /* 0x0000000705057c24 */ /* 0x000fca000f8e02ff */
[----:B------:R-:W-:-:S04]  /*0300*/  IADD3 R3, P0, PT, R0, R5, RZ ;  /* 0x0000000500037210 */ /* 0x000fc80007f1e0ff */
[----:B01----:R-:W-:Y:S02]  /*0310*/  LEA.HI.X.SX32 R8, R5, R10, 0x1, P0 ;  /* 0x0000000a05087211 */ /* 0x003fe400000f0eff */
[----:B--2---:R-:W-:-:S04]  /*0320*/  LEA R4, P0, R3, UR8, 0x2 ;  /* 0x0000000803047c11 */ /* 0x004fc8000f8010ff */
[----:B------:R-:W-:-:S05]  /*0330*/  LEA.HI.X R5, R3, UR9, R8, 0x2, P0 ;  /* 0x0000000903057c11 */ /* 0x000fca00080f1408 */
[----:B------:R2:W-:Y:S04]  /*0340*/  REDG.E.ADD.F32.FTZ.RN.STRONG.GPU desc[UR4][R4.64], R2 ;  /* 0x00000002040079a6 */ /* 0x0005e8000c12f304 */
.L_x_1:
[----:B------:R-:W-:Y:S05]  /*0350*/  @!P2 BRA `(.L_x_2) ;  /* 0x00000000001ca947 */ /* 0x000fea0003800000 */
[----:B------:R-:W3:Y:S01]  /*0360*/  LDCU.64 UR8, c[0x0][0x398] ;  /* 0x00007300ff0877ac */ /* 0x000ee20008000a00 */
[----:B------:R-:W-:-:S05]  /*0370*/  IMAD R3, R6, UR7, RZ ;  /* 0x0000000706037c24 */ /* 0x000fca000f8e02ff */
[----:B--2---:R-:W-:-:S04]  /*0380*/  IADD3 R5, P0, PT, R0, R3, RZ ;  /* 0x0000000300057210 */ /* 0x004fc80007f1e0ff */
[----:B------:R-:W-:Y:S02]  /*0390*/  LEA.HI.X.SX32 R6, R3, R10, 0x1, P0 ;  /* 0x0000000a03067211 */ /* 0x000fe400000f0eff */
[----:B---3--:R-:W-:-:S04]  /*03a0*/  LEA R4, P0, R5, UR8, 0x2 ;  /* 0x0000000805047c11 */ /* 0x008fc8000f8010ff */
[----:B------:R-:W-:-:S05]  /*03b0*/  LEA.HI.X R5, R5, UR9, R6, 0x2, P0 ;  /* 0x0000000905057c11 */ /* 0x000fca00080f1406 */
[----:B------:R3:W-:Y:S04]  /*03c0*/  REDG.E.ADD.F32.FTZ.RN.STRONG.GPU desc[UR4][R4.64], R2 ;  /* 0x00000002040079a6 */ /* 0x0007e8000c12f304 */
.L_x_2:
[----:B------:R-:W-:Y:S05]  /*03d0*/  @!P3 EXIT ;  /* 0x000000000000b94d */ /* 0x000fea0003800000 */
[----:B------:R-:W2:Y:S01]  /*03e0*/  LDCU.64 UR8, c[0x0][0x398] ;  /* 0x00007300ff0877ac */ /* 0x000ea20008000a00 */
[----:B------:R-:W-:-:S05]  /*03f0*/  IMAD R7, R7, UR7, RZ ;  /* 0x0000000707077c24 */ /* 0x000fca000f8e02ff */
[----:B------:R-:W-:-:S04]  /*0400*/  IADD3 R0, P0, PT, R0, R7, RZ ;  /* 0x0000000700007210 */ /* 0x000fc80007f1e0ff */
[----:B------:R-:W-:Y:S02]  /*0410*/  LEA.HI.X.SX32 R7, R7, R10, 0x1, P0 ;  /* 0x0000000a07077211 */ /* 0x000fe400000f0eff */
[----:B--23--:R-:W-:-:S04]  /*0420*/  LEA R4, P0, R0, UR8, 0x2 ;  /* 0x0000000800047c11 */ /* 0x00cfc8000f8010ff */
[----:B------:R-:W-:-:S05]  /*0430*/  LEA.HI.X R5, R0, UR9, R7, 0x2, P0 ;  /* 0x0000000900057c11 */ /* 0x000fca00080f1407 */
[----:B------:R-:W-:Y:S01]  /*0440*/  REDG.E.ADD.F32.FTZ.RN.STRONG.GPU desc[UR4][R4.64], R2 ;  /* 0x00000002040079a6 */ /* 0x000fe2000c12f304 */
[----:B------:R-:W-:Y:S05]  /*0450*/  EXIT ;  /* 0x000000000000794d */ /* 0x000fea0003800000 */
.L_x_3:
[----:B------:R-:W-:-:S00]  /*0460*/  BRA `(.L_x_3) ;  /* 0xfffffffc00fc7947 */ /* 0x000fc0000383ffff */
[----:B------:R-:W-:-:S00]  /*0470*/  NOP ;  /* 0x0000000000007918 */ /* 0x000fc00000000000 */
        /* <DEDUP_REMOVED lines=8> */
.L_x_4:


//--------------------- .nv.shared.reserved.0     --------------------------
	.section	.nv.shared.reserved.0,"aw",@nobits
	.weak		__nv_reservedSMEM_offset_0_alias
	.size		__nv_reservedSMEM_offset_0_alias, 0, 64
	.other		__nv_reservedSMEM_offset_0_alias,@"STO_CUDA_RESERVED_SHARED STV_DEFAULT"
__nv_reservedSMEM_offset_0_alias:
	.zero		0
	.zero		64


//--------------------- .nv.constant0.kernel      --------------------------
	.section	.nv.constant0.kernel,"a",@progbits
	.sectionflags	@""
	.align	4
.nv.constant0.kernel:
	.zero		936


//--------------------- SYMBOLS --------------------------

	.type		.nv.reservedSmem.offset0,@object
	.size		.nv.reservedSmem.offset0,0x4
